//
// Generated by NVIDIA NVVM Compiler
//
// Compiler Build ID: CL-36424714
// Cuda compilation tools, release 13.0, V13.0.88
// Based on NVVM 20.0.0
//

.version 9.0
.target sm_100
.address_size 64

	// .globl	default_function_kernel

.visible .entry default_function_kernel(
	.param .u64 .ptr .align 1 default_function_kernel_param_0,
	.param .u64 .ptr .align 1 default_function_kernel_param_1
)
.maxntid 24
{
	.reg .pred 	%p<2>;
	.reg .b32 	%r<6>;
	.reg .b32 	%f<4>;
	.reg .b64 	%rd<8>;

	ld.param.u64 	%rd1, [default_function_kernel_param_0];
	ld.param.u64 	%rd2, [default_function_kernel_param_1];
	mov.u32 	%r1, %ctaid.x;
	mov.u32 	%r2, %tid.x;
	shr.u32 	%r3, %r2, 2;
	mad.lo.s32 	%r4, %r1, 6, %r3;
	setp.gt.u32 	%p1, %r4, 714;
	@%p1 bra 	$L__BB0_2;
	cvta.to.global.u64 	%rd3, %rd2;
	cvta.to.global.u64 	%rd4, %rd1;
	mad.lo.s32 	%r5, %r1, 24, %r2;
	mul.wide.u32 	%rd5, %r5, 4;
	add.s64 	%rd6, %rd3, %rd5;
	ld.global.nc.f32 	%f1, [%rd6];
	sqrt.rn.f32 	%f2, %f1;
	rcp.rn.f32 	%f3, %f2;
	add.s64 	%rd7, %rd4, %rd5;
	st.global.f32 	[%rd7], %f3;
$L__BB0_2:
	ret;

}


// ===== COMPILED SASS (sm_100) =====

	.target	sm_100

	.elftype	@"ET_EXEC"


//--------------------- .note.nv.tkinfo           --------------------------
	.section	.note.nv.tkinfo,"",@"SHT_NOTE"
	.sectionflags	@"SHF_NOTE_NV_TKINFO"
	.tkinfo
        /*0018*/ 	.word	0x00000002
        /*0030*/ 	.string	""
        /*0030*/ 	.string	"ptxas"
        /*0030*/ 	.string	"Cuda compilation tools, release 13.0, V13.0.88"
        /*0030*/ 	.string	"Build cuda_13.0.r13.0/compiler.36424714_0"
        /*0030*/ 	.string	"-arch sm_100 -m 64 "



//--------------------- .note.nv.cuinfo           --------------------------
	.section	.note.nv.cuinfo,"",@"SHT_NOTE"
	.sectionflags	@"SHF_NOTE_NV_CUINFO"
        /*0018*/ 	.short	0x0002
        /*001a*/ 	.short	0x0064
        /*001c*/ 	.short	0x0082
	.zero		2


//--------------------- .nv.info                  --------------------------
	.section	.nv.info,"",@"SHT_CUDA_INFO"
	.align	4


	//----- nvinfo : EIATTR_REGCOUNT
	.align		4
        /*0000*/ 	.byte	0x04, 0x2f
        /*0002*/ 	.short	(.L_1 - .L_0)
	.align		4
.L_0:
        /*0004*/ 	.word	index@(default_function_kernel)
        /*0008*/ 	.word	0x0000000d


	//----- nvinfo : EIATTR_FRAME_SIZE
	.align		4
.L_1:
        /*000c*/ 	.byte	0x04, 0x11
        /*000e*/ 	.short	(.L_3 - .L_2)
	.align		4
.L_2:
        /*0010*/ 	.word	index@($__internal_1_$__cuda_sm20_sqrt_rn_f32_slowpath)
        /*0014*/ 	.word	0x00000000


	//----- nvinfo : EIATTR_FRAME_SIZE
	.align		4
.L_3:
        /*0018*/ 	.byte	0x04, 0x11
        /*001a*/ 	.short	(.L_5 - .L_4)
	.align		4
.L_4:
        /*001c*/ 	.word	index@($__internal_0_$__cuda_sm20_rcp_rn_f32_slowpath)
        /*0020*/ 	.word	0x00000000


	//----- nvinfo : EIATTR_FRAME_SIZE
	.align		4
.L_5:
        /*0024*/ 	.byte	0x04, 0x11
        /*0026*/ 	.short	(.L_7 - .L_6)
	.align		4
.L_6:
        /*0028*/ 	.word	index@(default_function_kernel)
        /*002c*/ 	.word	0x00000000


	//----- nvinfo : EIATTR_MIN_STACK_SIZE
	.align		4
.L_7:
        /*0030*/ 	.byte	0x04, 0x12
        /*0032*/ 	.short	(.L_9 - .L_8)
	.align		4
.L_8:
        /*0034*/ 	.word	index@(default_function_kernel)
        /*0038*/ 	.word	0x00000000
.L_9:


//--------------------- .nv.compat                --------------------------
	.section	.nv.compat,"",@"SHT_CUDA_COMPAT_INFO"
	.align	4
        /*0000*/ 	.byte	0x02, 0x09, 0x00, 0x00, 0x02, 0x02, 0x01, 0x00, 0x02, 0x05, 0x05, 0x00, 0x03, 0x07, 0x01, 0x01
        /*0010*/ 	.byte	0x02, 0x03, 0x00, 0x00, 0x02, 0x06, 0x01, 0x00, 0x04, 0x0b, 0x08, 0x00, 0x01, 0x00, 0x00, 0x00
        /*0020*/ 	.byte	0x00, 0x00, 0x00, 0x00


//--------------------- .nv.info.default_function_kernel --------------------------
	.section	.nv.info.default_function_kernel,"",@"SHT_CUDA_INFO"
	.sectionflags	@""
	.align	4


	//----- nvinfo : EIATTR_CUDA_API_VERSION
	.align		4
        /*0000*/ 	.byte	0x04, 0x37
        /*0002*/ 	.short	(.L_11 - .L_10)
.L_10:
        /*0004*/ 	.word	0x00000082


	//----- nvinfo : EIATTR_KPARAM_INFO
	.align		4
.L_11:
        /*0008*/ 	.byte	0x04, 0x17
        /*000a*/ 	.short	(.L_13 - .L_12)
.L_12:
        /*000c*/ 	.word	0x00000000
        /*0010*/ 	.short	0x0001
        /*0012*/ 	.short	0x0008
        /*0014*/ 	.byte	0x00, 0xf5, 0x21, 0x00


	//----- nvinfo : EIATTR_KPARAM_INFO
	.align		4
.L_13:
        /*0018*/ 	.byte	0x04, 0x17
        /*001a*/ 	.short	(.L_15 - .L_14)
.L_14:
        /*001c*/ 	.word	0x00000000
        /*0020*/ 	.short	0x0000
        /*0022*/ 	.short	0x0000
        /*0024*/ 	.byte	0x00, 0xf5, 0x21, 0x00


	//----- nvinfo : EIATTR_SPARSE_MMA_MASK
	.align		4
.L_15:
        /*0028*/ 	.byte	0x03, 0x50
        /*002a*/ 	.short	0x0000


	//----- nvinfo : EIATTR_MAXREG_COUNT
	.align		4
        /*002c*/ 	.byte	0x03, 0x1b
        /*002e*/ 	.short	0x00ff


	//----- nvinfo : EIATTR_MERCURY_ISA_VERSION
	.align		4
        /*0030*/ 	.byte	0x03, 0x5f
        /*0032*/ 	.short	0x0101


	//----- nvinfo : EIATTR_VRC_CTA_INIT_COUNT
	.align		4
        /*0034*/ 	.byte	0x02, 0x4a
	.zero		1
	.zero		1


	//----- nvinfo : EIATTR_EXIT_INSTR_OFFSETS
	.align		4
        /*0038*/ 	.byte	0x04, 0x1c
        /*003a*/ 	.short	(.L_17 - .L_16)


	//   ....[0]....
.L_16:
        /*003c*/ 	.word	0x00000060


	//   ....[1]....
        /*0040*/ 	.word	0x00000290


	//----- nvinfo : EIATTR_MAX_THREADS
	.align		4
.L_17:
        /*0044*/ 	.byte	0x04, 0x05
        /*0046*/ 	.short	(.L_19 - .L_18)
.L_18:
        /*0048*/ 	.word	0x00000018
        /*004c*/ 	.word	0x00000001
        /*0050*/ 	.word	0x00000001


	//----- nvinfo : EIATTR_CRS_STACK_SIZE
	.align		4
.L_19:
        /*0054*/ 	.byte	0x04, 0x1e
        /*0056*/ 	.short	(.L_21 - .L_20)
.L_20:
        /*0058*/ 	.word	0x00000000


	//----- nvinfo : EIATTR_CBANK_PARAM_SIZE
	.align		4
.L_21:
        /*005c*/ 	.byte	0x03, 0x19
        /*005e*/ 	.short	0x0010


	//----- nvinfo : EIATTR_PARAM_CBANK
	.align		4
        /*0060*/ 	.byte	0x04, 0x0a
        /*0062*/ 	.short	(.L_23 - .L_22)
	.align		4
.L_22:
        /*0064*/ 	.word	index@(.nv.constant0.default_function_kernel)
        /*0068*/ 	.short	0x0380
        /*006a*/ 	.short	0x0010


	//----- nvinfo : EIATTR_SW_WAR
	.align		4
.L_23:
        /*006c*/ 	.byte	0x04, 0x36
        /*006e*/ 	.short	(.L_25 - .L_24)
.L_24:
        /*0070*/ 	.word	0x00000008
.L_25:


//--------------------- .nv.callgraph             --------------------------
	.section	.nv.callgraph,"",@"SHT_CUDA_CALLGRAPH"
	.align	4
	.sectionentsize	8
	.align		4
        /*0000*/ 	.word	0x00000000
	.align		4
        /*0004*/ 	.word	0xffffffff
	.align		4
        /*0008*/ 	.word	0x00000000
	.align		4
        /*000c*/ 	.word	0xfffffffe
	.align		4
        /*0010*/ 	.word	0x00000000
	.align		4
        /*0014*/ 	.word	0xfffffffd
	.align		4
        /*0018*/ 	.word	0x00000000
	.align		4
        /*001c*/ 	.word	0xfffffffc


//--------------------- .text.default_function_kernel --------------------------
	.section	.text.default_function_kernel,"ax",@progbits
	.align	128
        .global         default_function_kernel
        .type           default_function_kernel,@function
        .size           default_function_kernel,(.L_x_13 - default_function_kernel)
        .other          default_function_kernel,@"STO_CUDA_ENTRY STV_DEFAULT"
default_function_kernel:
.text.default_function_kernel:
[----:B------:R-:W-:Y:S01]  /*0000*/  LDC R1, c[0x0][0x37c] ;  /* 0x0000df00ff017b82 */ /* 0x000fe20000000800 */
[----:B------:R-:W0:Y:S01]  /*0010*/  S2R R2, SR_TID.X ;  /* 0x0000000000027919 */ /* 0x000e220000002100 */
[----:B------:R-:W1:Y:S01]  /*0020*/  S2R R3, SR_CTAID.X ;  /* 0x0000000000037919 */ /* 0x000e620000002500 */
[----:B0-----:R-:W-:-:S05]  /*0030*/  SHF.R.U32.HI R0, RZ, 0x2, R2 ;  /* 0x00000002ff007819 */ /* 0x001fca0000011602 */
[----:B-1----:R-:W-:-:S05]  /*0040*/  IMAD R0, R3, 0x6, R0 ;  /* 0x0000000603007824 */ /* 0x002fca00078e0200 */
[----:B------:R-:W-:-:S13]  /*0050*/  ISETP.GT.U32.AND P0, PT, R0, 0x2ca, PT ;  /* 0x000002ca0000780c */ /* 0x000fda0003f04070 */
[----:B------:R-:W-:Y:S05]  /*0060*/  @P0 EXIT ;  /* 0x000000000000094d */ /* 0x000fea0003800000 */
[----:B------:R-:W0:Y:S01]  /*0070*/  LDC.64 R4, c[0x0][0x388] ;  /* 0x0000e200ff047b82 */ /* 0x000e220000000a00 */
[----:B------:R-:W1:Y:S01]  /*0080*/  LDCU.64 UR4, c[0x0][0x358] ;  /* 0x00006b00ff0477ac */ /* 0x000e620008000a00 */
[----:B------:R-:W-:-:S04]  /*0090*/  IMAD R3, R3, 0x18, R2 ;  /* 0x0000001803037824 */ /* 0x000fc800078e0202 */
[----:B0-----:R-:W-:-:S05]  /*00a0*/  IMAD.WIDE.U32 R4, R3, 0x4, R4 ;  /* 0x0000000403047825 */ /* 0x001fca00078e0004 */
[----:B-1----:R-:W2:Y:S01]  /*00b0*/  LDG.E.CONSTANT R0, desc[UR4][R4.64] ;  /* 0x0000000404007981 */ /* 0x002ea2000c1e9900 */
[----:B------:R-:W-:Y:S01]  /*00c0*/  BSSY.RECONVERGENT B0, `(.L_x_0) ;  /* 0x000000c000007945 */ /* 0x000fe20003800200 */
[----:B--2---:R-:W-:Y:S01]  /*00d0*/  VIADD R2, R0, 0xf3000000 ;  /* 0xf300000000027836 */ /* 0x004fe20000000000 */
[----:B------:R0:W1:Y:S04]  /*00e0*/  MUFU.RSQ R7, R0 ;  /* 0x0000000000077308 */ /* 0x0000680000001400 */
[----:B------:R-:W-:-:S13]  /*00f0*/  ISETP.GT.U32.AND P0, PT, R2, 0x727fffff, PT ;  /* 0x727fffff0200780c */ /* 0x000fda0003f04070 */
[----:B01----:R-:W-:Y:S05]  /*0100*/  @!P0 BRA `(.L_x_1) ;  /* 0x00000000000c8947 */ /* 0x003fea0003800000 */
[----:B------:R-:W-:-:S07]  /*0110*/  MOV R8, 0x130 ;  /* 0x0000013000087802 */ /* 0x000fce0000000f00 */
[----:B------:R-:W-:Y:S05]  /*0120*/  CALL.REL.NOINC `($__internal_1_$__cuda_sm20_sqrt_rn_f32_slowpath) ;  /* 0x0000000400347944 */ /* 0x000fea0003c00000 */
[----:B------:R-:W-:Y:S05]  /*0130*/  BRA `(.L_x_2) ;  /* 0x0000000000107947 */ /* 0x000fea0003800000 */
.L_x_1:
[----:B------:R-:W-:Y:S01]  /*0140*/  FMUL.FTZ R5, R0, R7 ;  /* 0x0000000700057220 */ /* 0x000fe20000410000 */
[----:B------:R-:W-:-:S03]  /*0150*/  FMUL.FTZ R2, R7, 0.5 ;  /* 0x3f00000007027820 */ /* 0x000fc60000410000 */
[----:B------:R-:W-:-:S04]  /*0160*/  FFMA R0, -R5, R5, R0 ;  /* 0x0000000505007223 */ /* 0x000fc80000000100 */
[----:B------:R-:W-:-:S07]  /*0170*/  FFMA R2, R0, R2, R5 ;  /* 0x0000000200027223 */ /* 0x000fce0000000005 */
.L_x_2:
[----:B------:R-:W-:Y:S05]  /*0180*/  BSYNC.RECONVERGENT B0 ;  /* 0x0000000000007941 */ /* 0x000fea0003800200 */
.L_x_0:
[----:B------:R-:W-:Y:S01]  /*0190*/  VIADD R0, R2, 0x1800000 ;  /* 0x0180000002007836 */ /* 0x000fe20000000000 */
[----:B------:R-:W-:Y:S04]  /*01a0*/  BSSY.RECONVERGENT B0, `(.L_x_3) ;  /* 0x000000b000007945 */ /* 0x000fe80003800200 */
[----:B------:R-:W-:-:S04]  /*01b0*/  LOP3.LUT R0, R0, 0x7f800000, RZ, 0xc0, !PT ;  /* 0x7f80000000007812 */ /* 0x000fc800078ec0ff */
[----:B------:R-:W-:-:S13]  /*01c0*/  ISETP.GT.U32.AND P0, PT, R0, 0x1ffffff, PT ;  /* 0x01ffffff0000780c */ /* 0x000fda0003f04070 */
[----:B------:R-:W-:Y:S05]  /*01d0*/  @P0 BRA `(.L_x_4) ;  /* 0x00000000000c0947 */ /* 0x000fea0003800000 */
[----:B------:R-:W-:-:S07]  /*01e0*/  MOV R8, 0x200 ;  /* 0x0000020000087802 */ /* 0x000fce0000000f00 */
[----:B------:R-:W-:Y:S05]  /*01f0*/  CALL.REL.NOINC `($__internal_0_$__cuda_sm20_rcp_rn_f32_slowpath) ;  /* 0x0000000000287944 */ /* 0x000fea0003c00000 */
[----:B------:R-:W-:Y:S05]  /*0200*/  BRA `(.L_x_5) ;  /* 0x0000000000107947 */ /* 0x000fea0003800000 */
.L_x_4:
[----:B------:R-:W0:Y:S02]  /*0210*/  MUFU.RCP R7, R2 ;  /* 0x0000000200077308 */ /* 0x000e240000001000 */
[----:B0-----:R-:W-:-:S04]  /*0220*/  FFMA R0, R7, R2, -1 ;  /* 0xbf80000007007423 */ /* 0x001fc80000000002 */
[----:B------:R-:W-:-:S04]  /*0230*/  FADD.FTZ R0, -R0, -RZ ;  /* 0x800000ff00007221 */ /* 0x000fc80000010100 */
[----:B------:R-:W-:-:S07]  /*0240*/  FFMA R7, R7, R0, R7 ;  /* 0x0000000007077223 */ /* 0x000fce0000000007 */
.L_x_5:
[----:B------:R-:W-:Y:S05]  /*0250*/  BSYNC.RECONVERGENT B0 ;  /* 0x0000000000007941 */ /* 0x000fea0003800200 */
.L_x_3:
[----:B------:R-:W0:Y:S02]  /*0260*/  LDC.64 R4, c[0x0][0x380] ;  /* 0x0000e000ff047b82 */ /* 0x000e240000000a00 */
[----:B0-----:R-:W-:-:S05]  /*0270*/  IMAD.WIDE.U32 R2, R3, 0x4, R4 ;  /* 0x0000000403027825 */ /* 0x001fca00078e0004 */
[----:B------:R-:W-:Y:S01]  /*0280*/  STG.E desc[UR4][R2.64], R7 ;  /* 0x0000000702007986 */ /* 0x000fe2000c101904 */
[----:B------:R-:W-:Y:S05]  /*0290*/  EXIT ;  /* 0x000000000000794d */ /* 0x000fea0003800000 */
        .weak           $__internal_0_$__cuda_sm20_rcp_rn_f32_slowpath
        .type           $__internal_0_$__cuda_sm20_rcp_rn_f32_slowpath,@function
        .size           $__internal_0_$__cuda_sm20_rcp_rn_f32_slowpath,($__internal_1_$__cuda_sm20_sqrt_rn_f32_slowpath - $__internal_0_$__cuda_sm20_rcp_rn_f32_slowpath)
$__internal_0_$__cuda_sm20_rcp_rn_f32_slowpath:
[----:B------:R-:W-:Y:S01]  /*02a0*/  SHF.L.U32 R0, R2, 0x1, RZ ;  /* 0x0000000102007819 */ /* 0x000fe200000006ff */
[----:B------:R-:W-:Y:S03]  /*02b0*/  BSSY.RECONVERGENT B1, `(.L_x_6) ;  /* 0x0000030000017945 */ /* 0x000fe60003800200 */
[----:B------:R-:W-:-:S04]  /*02c0*/  SHF.R.U32.HI R9, RZ, 0x18, R0 ;  /* 0x00000018ff097819 */ /* 0x000fc80000011600 */
[----:B------:R-:W-:-:S13]  /*02d0*/  ISETP.NE.U32.AND P0, PT, R9, RZ, PT ;  /* 0x000000ff0900720c */ /* 0x000fda0003f05070 */
[----:B------:R-:W-:Y:S05]  /*02e0*/  @P0 BRA `(.L_x_7) ;  /* 0x0000000000280947 */ /* 0x000fea0003800000 */
[----:B------:R-:W-:-:S05]  /*02f0*/  IMAD.SHL.U32 R0, R2, 0x2, RZ ;  /* 0x0000000202007824 */ /* 0x000fca00078e00ff */
[----:B------:R-:W-:-:S13]  /*0300*/  ISETP.NE.AND P0, PT, R0, RZ, PT ;  /* 0x000000ff0000720c */ /* 0x000fda0003f05270 */
[----:B------:R-:W-:Y:S01]  /*0310*/  @P0 FFMA R5, R2, 1.84467440737095516160e+19, RZ ;  /* 0x5f80000002050823 */ /* 0x000fe200000000ff */
[----:B------:R-:W-:Y:S08]  /*0320*/  @!P0 MUFU.RCP R4, R2 ;  /* 0x0000000200048308 */ /* 0x000ff00000001000 */
[----:B------:R-:W0:Y:S02]  /*0330*/  @P0 MUFU.RCP R0, R5 ;  /* 0x0000000500000308 */ /* 0x000e240000001000 */
[----:B0-----:R-:W-:-:S04]  /*0340*/  @P0 FFMA R6, R5, R0, -1 ;  /* 0xbf80000005060423 */ /* 0x001fc80000000000 */
[----:B------:R-:W-:-:S04]  /*0350*/  @P0 FADD.FTZ R7, -R6, -RZ ;  /* 0x800000ff06070221 */ /* 0x000fc80000010100 */
[----:B------:R-:W-:-:S04]  /*0360*/  @P0 FFMA R0, R0, R7, R0 ;  /* 0x0000000700000223 */ /* 0x000fc80000000000 */
[----:B------:R-:W-:Y:S01]  /*0370*/  @P0 FFMA R4, R0, 1.84467440737095516160e+19, RZ ;  /* 0x5f80000000040823 */ /* 0x000fe200000000ff */
[----:B------:R-:W-:Y:S06]  /*0380*/  BRA `(.L_x_8) ;  /* 0x0000000000887947 */ /* 0x000fec0003800000 */
.L_x_7:
[----:B------:R-:W-:-:S05]  /*0390*/  VIADD R10, R9, 0xffffff03 ;  /* 0xffffff03090a7836 */ /* 0x000fca0000000000 */
[----:B------:R-:W-:-:S13]  /*03a0*/  ISETP.GT.U32.AND P0, PT, R10, 0x1, PT ;  /* 0x000000010a00780c */ /* 0x000fda0003f04070 */
[----:B------:R-:W-:Y:S05]  /*03b0*/  @P0 BRA `(.L_x_9) ;  /* 0x0000000000780947 */ /* 0x000fea0003800000 */
[----:B------:R-:W-:Y:S01]  /*03c0*/  LOP3.LUT R0, R2, 0x7fffff, RZ, 0xc0, !PT ;  /* 0x007fffff02007812 */ /* 0x000fe200078ec0ff */
[----:B------:R-:W-:-:S03]  /*03d0*/  HFMA2 R7, -RZ, RZ, 0, 1.78813934326171875e-07 ;  /* 0x00000003ff077431 */ /* 0x000fc600000001ff */
[----:B------:R-:W-:-:S04]  /*03e0*/  LOP3.LUT R0, R0, 0x3f800000, RZ, 0xfc, !PT ;  /* 0x3f80000000007812 */ /* 0x000fc800078efcff */
[----:B------:R-:W0:Y:S01]  /*03f0*/  MUFU.RCP R5, R0 ;  /* 0x0000000000057308 */ /* 0x000e220000001000 */
[----:B------:R-:W-:Y:S01]  /*0400*/  SHF.L.U32 R7, R7, R10, RZ ;  /* 0x0000000a07077219 */ /* 0x000fe200000006ff */
[----:B0-----:R-:W-:-:S04]  /*0410*/  FFMA R4, R0, R5, -1 ;  /* 0xbf80000000047423 */ /* 0x001fc80000000005 */
[----:B------:R-:W-:-:S04]  /*0420*/  FADD.FTZ R4, -R4, -RZ ;  /* 0x800000ff04047221 */ /* 0x000fc80000010100 */
[CCC-:B------:R-:W-:Y:S01]  /*0430*/  FFMA.RM R6, R5.reuse, R4.reuse, R5.reuse ;  /* 0x0000000405067223 */ /* 0x1c0fe20000004005 */
[----:B------:R-:W-:-:S04]  /*0440*/  FFMA.RP R5, R5, R4, R5 ;  /* 0x0000000405057223 */ /* 0x000fc80000008005 */
[C---:B------:R-:W-:Y:S02]  /*0450*/  LOP3.LUT R4, R6.reuse, 0x7fffff, RZ, 0xc0, !PT ;  /* 0x007fffff06047812 */ /* 0x040fe400078ec0ff */
[----:B------:R-:W-:Y:S02]  /*0460*/  FSETP.NEU.FTZ.AND P0, PT, R6, R5, PT ;  /* 0x000000050600720b */ /* 0x000fe40003f1d000 */
[----:B------:R-:W-:Y:S02]  /*0470*/  LOP3.LUT R4, R4, 0x800000, RZ, 0xfc, !PT ;  /* 0x0080000004047812 */ /* 0x000fe400078efcff */
[----:B------:R-:W-:Y:S02]  /*0480*/  SEL R5, RZ, 0xffffffff, !P0 ;  /* 0xffffffffff057807 */ /* 0x000fe40004000000 */
[----:B------:R-:W-:-:S03]  /*0490*/  LOP3.LUT R7, R7, R4, RZ, 0xc0, !PT ;  /* 0x0000000407077212 */ /* 0x000fc600078ec0ff */
[----:B------:R-:W-:Y:S01]  /*04a0*/  IMAD.MOV R5, RZ, RZ, -R5 ;  /* 0x000000ffff057224 */ /* 0x000fe200078e0a05 */
[----:B------:R-:W-:-:S04]  /*04b0*/  SHF.R.U32.HI R7, RZ, R10, R7 ;  /* 0x0000000aff077219 */ /* 0x000fc80000011607 */
[----:B------:R-:W-:Y:S02]  /*04c0*/  LOP3.LUT P1, RZ, R5, R10, R4, 0xf8, !PT ;  /* 0x0000000a05ff7212 */ /* 0x000fe4000782f804 */
[C---:B------:R-:W-:Y:S02]  /*04d0*/  LOP3.LUT P0, RZ, R7.reuse, 0x1, RZ, 0xc0, !PT ;  /* 0x0000000107ff7812 */ /* 0x040fe4000780c0ff */
[----:B------:R-:W-:Y:S02]  /*04e0*/  LOP3.LUT P2, RZ, R7, 0x2, RZ, 0xc0, !PT ;  /* 0x0000000207ff7812 */ /* 0x000fe4000784c0ff */
[----:B------:R-:W-:Y:S02]  /*04f0*/  IADD3 R5, PT, PT, R9, -0xfc, RZ ;  /* 0xffffff0409057810 */ /* 0x000fe40007ffe0ff */
[----:B------:R-:W-:Y:S02]  /*0500*/  PLOP3.LUT P0, PT, P0, P1, P2, 0xe0, 0x0 ;  /* 0x000000000000781c */ /* 0x000fe40000703c20 */
[----:B------:R-:W-:-:S02]  /*0510*/  LOP3.LUT P1, RZ, R2, 0x7fffff, RZ, 0xc0, !PT ;  /* 0x007fffff02ff7812 */ /* 0x000fc4000782c0ff */
[----:B------:R-:W-:Y:S02]  /*0520*/  SEL R0, RZ, 0x1, !P0 ;  /* 0x00000001ff007807 */ /* 0x000fe40004000000 */
[----:B------:R-:W-:-:S03]  /*0530*/  SHF.R.U32.HI R5, RZ, R5, R4 ;  /* 0x00000005ff057219 */ /* 0x000fc60000011604 */
[----:B------:R-:W-:-:S05]  /*0540*/  IMAD.MOV R0, RZ, RZ, -R0 ;  /* 0x000000ffff007224 */ /* 0x000fca00078e0a00 */
[----:B------:R-:W-:-:S13]  /*0550*/  ISETP.GE.AND P0, PT, R0, RZ, PT ;  /* 0x000000ff0000720c */ /* 0x000fda0003f06270 */
[----:B------:R-:W-:-:S05]  /*0560*/  @!P0 VIADD R5, R5, 0x1 ;  /* 0x0000000105058836 */ /* 0x000fca0000000000 */
[----:B------:R-:W-:-:S04]  /*0570*/  @!P1 SHF.L.U32 R5, R5, 0x1, RZ ;  /* 0x0000000105059819 */ /* 0x000fc800000006ff */
[----:B------:R-:W-:Y:S01]  /*0580*/  LOP3.LUT R4, R5, 0x80000000, R2, 0xf8, !PT ;  /* 0x8000000005047812 */ /* 0x000fe200078ef802 */
[----:B------:R-:W-:Y:S06]  /*0590*/  BRA `(.L_x_8) ;  /* 0x0000000000047947 */ /* 0x000fec0003800000 */
.L_x_9:
[----:B------:R0:W1:Y:S02]  /*05a0*/  MUFU.RCP R4, R2 ;  /* 0x0000000200047308 */ /* 0x0000640000001000 */
.L_x_8:
[----:B------:R-:W-:Y:S05]  /*05b0*/  BSYNC.RECONVERGENT B1 ;  /* 0x0000000000017941 */ /* 0x000fea0003800200 */
.L_x_6:
[----:B-1----:R-:W-:Y:S01]  /*05c0*/  IMAD.MOV.U32 R7, RZ, RZ, R4 ;  /* 0x000000ffff077224 */ /* 0x002fe200078e0004 */
[----:B------:R-:W-:Y:S01]  /*05d0*/  MOV R4, R8 ;  /* 0x0000000800047202 */ /* 0x000fe20000000f00 */
[----:B------:R-:W-:-:S04]  /*05e0*/  IMAD.MOV.U32 R5, RZ, RZ, 0x0 ;  /* 0x00000000ff057424 */ /* 0x000fc800078e00ff */
[----:B0-----:R-:W-:Y:S05]  /*05f0*/  RET.REL.NODEC R4 `(default_function_kernel) ;  /* 0xfffffff804807950 */ /* 0x001fea0003c3ffff */
        .weak           $__internal_1_$__cuda_sm20_sqrt_rn_f32_slowpath
        .type           $__internal_1_$__cuda_sm20_sqrt_rn_f32_slowpath,@function
        .size           $__internal_1_$__cuda_sm20_sqrt_rn_f32_slowpath,(.L_x_13 - $__internal_1_$__cuda_sm20_sqrt_rn_f32_slowpath)
$__internal_1_$__cuda_sm20_sqrt_rn_f32_slowpath:
[----:B------:R-:W-:-:S13]  /*0600*/  LOP3.LUT P0, RZ, R0, 0x7fffffff, RZ, 0xc0, !PT ;  /* 0x7fffffff00ff7812 */ /* 0x000fda000780c0ff */
[----:B------:R-:W-:Y:S01]  /*0610*/  @!P0 MOV R2, R0 ;  /* 0x0000000000028202 */ /* 0x000fe20000000f00 */
[----:B------:R-:W-:Y:S06]  /*0620*/  @!P0 BRA `(.L_x_10) ;  /* 0x0000000000408947 */ /* 0x000fec0003800000 */
[----:B------:R-:W-:-:S13]  /*0630*/  FSETP.GEU.FTZ.AND P0, PT, R0, RZ, PT ;  /* 0x000000ff0000720b */ /* 0x000fda0003f1e000 */
[----:B------:R-:W-:Y:S01]  /*0640*/  @!P0 IMAD.MOV.U32 R2, RZ, RZ, 0x7fffffff ;  /* 0x7fffffffff028424 */ /* 0x000fe200078e00ff */
[----:B------:R-:W-:Y:S06]  /*0650*/  @!P0 BRA `(.L_x_10) ;  /* 0x0000000000348947 */ /* 0x000fec0003800000 */
[----:B------:R-:W-:-:S13]  /*0660*/  FSETP.GTU.FTZ.AND P0, PT, |R0|, +INF , PT ;  /* 0x7f8000000000780b */ /* 0x000fda0003f1c200 */
[----:B------:R-:W-:Y:S01]  /*0670*/  @P0 FADD.FTZ R2, R0, 1 ;  /* 0x3f80000000020421 */ /* 0x000fe20000010000 */
[----:B------:R-:W-:Y:S06]  /*0680*/  @P0 BRA `(.L_x_10) ;  /* 0x0000000000280947 */ /* 0x000fec0003800000 */
[----:B------:R-:W-:-:S13]  /*0690*/  FSETP.NEU.FTZ.AND P0, PT, |R0|, +INF , PT ;  /* 0x7f8000000000780b */ /* 0x000fda0003f1d200 */
[----:B------:R-:W-:-:S04]  /*06a0*/  @P0 FFMA R4, R0, 1.84467440737095516160e+19, RZ ;  /* 0x5f80000000040823 */ /* 0x000fc800000000ff */
[----:B------:R-:W0:Y:S02]  /*06b0*/  @P0 MUFU.RSQ R5, R4 ;  /* 0x0000000400050308 */ /* 0x000e240000001400 */
[----:B0-----:R-:W-:Y:S01]  /*06c0*/  @P0 FMUL.FTZ R7, R4, R5 ;  /* 0x0000000504070220 */ /* 0x001fe20000410000 */
[----:B------:R-:W-:-:S03]  /*06d0*/  @P0 FMUL.FTZ R5, R5, 0.5 ;  /* 0x3f00000005050820 */ /* 0x000fc60000410000 */
[----:B------:R-:W-:-:S04]  /*06e0*/  @P0 FADD.FTZ R2, -R7, -RZ ;  /* 0x800000ff07020221 */ /* 0x000fc80000010100 */
[----:B------:R-:W-:Y:S01]  /*06f0*/  @P0 FFMA R6, R7, R2, R4 ;  /* 0x0000000207060223 */ /* 0x000fe20000000004 */
[----:B------:R-:W-:-:S03]  /*0700*/  @!P0 MOV R2, R0 ;  /* 0x0000000000028202 */ /* 0x000fc60000000f00 */
[----:B------:R-:W-:-:S04]  /*0710*/  @P0 FFMA R5, R6, R5, R7 ;  /* 0x0000000506050223 */ /* 0x000fc80000000007 */
[----:B------:R-:W-:-:S07]  /*0720*/  @P0 FMUL.FTZ R2, R5, 2.3283064365386962891e-10 ;  /* 0x2f80000005020820 */ /* 0x000fce0000410000 */
.L_x_10:
[----:B------:R-:W-:Y:S02]  /*0730*/  HFMA2 R5, -RZ, RZ, 0, 0 ;  /* 0x00000000ff057431 */ /* 0x000fe400000001ff */
[----:B------:R-:W-:-:S04]  /*0740*/  IMAD.MOV.U32 R4, RZ, RZ, R8 ;  /* 0x000000ffff047224 */ /* 0x000fc800078e0008 */
[----:B------:R-:W-:Y:S05]  /*0750*/  RET.REL.NODEC R4 `(default_function_kernel) ;  /* 0xfffffff804287950 */ /* 0x000fea0003c3ffff */
.L_x_11:
[----:B------:R-:W-:-:S00]  /*0760*/  BRA `(.L_x_11) ;  /* 0xfffffffc00fc7947 */ /* 0x000fc0000383ffff */
[----:B------:R-:W-:-:S00]  /*0770*/  NOP ;  /* 0x0000000000007918 */ /* 0x000fc00000000000 */
        /* <DEDUP_REMOVED lines=8> */
.L_x_13:


//--------------------- .nv.shared.reserved.0     --------------------------
	.section	.nv.shared.reserved.0,"aw",@nobits
	.weak		__nv_reservedSMEM_offset_0_alias
	.size		__nv_reservedSMEM_offset_0_alias, 0, 64
	.other		__nv_reservedSMEM_offset_0_alias,@"STO_CUDA_RESERVED_SHARED STV_DEFAULT"
__nv_reservedSMEM_offset_0_alias:
	.zero		0
	.zero		64


//--------------------- .nv.constant0.default_function_kernel --------------------------
	.section	.nv.constant0.default_function_kernel,"a",@progbits
	.sectionflags	@""
	.align	4
.nv.constant0.default_function_kernel:
	.zero		912


//--------------------- SYMBOLS --------------------------

	.type		.nv.reservedSmem.offset0,@object
	.size		.nv.reservedSmem.offset0,0x4
